//
// Generated by NVIDIA NVVM Compiler
//
// Compiler Build ID: CL-36424714
// Cuda compilation tools, release 13.0, V13.0.88
// Based on NVVM 20.0.0
//

.version 9.0
.target sm_100
.address_size 64

	// .globl	zfx_array_wrangle
.extern .func  (.param .b32 func_retval0) vprintf
(
	.param .b64 vprintf_param_0,
	.param .b64 vprintf_param_1
)
;
.global .align 1 .b8 $str[4] = {37, 100, 10};
.global .align 1 .b8 $str$1[4] = {37, 102, 10};

.visible .entry zfx_array_wrangle(
	.param .u64 .ptr .align 1 zfx_array_wrangle_param_0,
	.param .u64 zfx_array_wrangle_param_1,
	.param .u64 .ptr .align 1 zfx_array_wrangle_param_2
)
{
	.local .align 8 .b8 	__local_depot0[8];
	.reg .b64 	%SP;
	.reg .b64 	%SPL;
	.reg .pred 	%p<3>;
	.reg .b32 	%r<14>;
	.reg .b32 	%f<2>;
	.reg .b64 	%rd<17>;
	.reg .b64 	%fd<2>;

	mov.u64 	%SPL, __local_depot0;
	cvta.local.u64 	%SP, %SPL;
	ld.param.u64 	%rd6, [zfx_array_wrangle_param_0];
	ld.param.u64 	%rd7, [zfx_array_wrangle_param_1];
	mov.u32 	%r1, %ntid.x;
	mov.u32 	%r6, %ctaid.x;
	mov.u32 	%r7, %tid.x;
	mad.lo.s32 	%r13, %r1, %r6, %r7;
	cvt.s64.s32 	%rd16, %r13;
	setp.le.u64 	%p1, %rd7, %rd16;
	@%p1 bra 	$L__BB0_3;
	add.u64 	%rd8, %SP, 0;
	add.u64 	%rd2, %SPL, 0;
	mov.u32 	%r8, %nctaid.x;
	mul.lo.s32 	%r3, %r1, %r8;
	cvta.to.global.u64 	%rd3, %rd6;
	mov.u64 	%rd9, $str;
	mov.u64 	%rd14, $str$1;
$L__BB0_2:
	st.local.u32 	[%rd2], %r13;
	cvta.global.u64 	%rd10, %rd9;
	{ // callseq 0, 0
	.param .b64 param0;
	st.param.b64 	[param0], %rd10;
	.param .b64 param1;
	st.param.b64 	[param1], %rd8;
	.param .b32 retval0;
	call.uni (retval0), 
	vprintf, 
	(
	param0, 
	param1
	);
	ld.param.b32 	%r9, [retval0];
	} // callseq 0
	shl.b64 	%rd12, %rd16, 2;
	add.s64 	%rd13, %rd3, %rd12;
	ld.global.f32 	%f1, [%rd13];
	cvt.f64.f32 	%fd1, %f1;
	st.local.f64 	[%rd2], %fd1;
	cvta.global.u64 	%rd15, %rd14;
	{ // callseq 1, 0
	.param .b64 param0;
	st.param.b64 	[param0], %rd15;
	.param .b64 param1;
	st.param.b64 	[param1], %rd8;
	.param .b32 retval0;
	call.uni (retval0), 
	vprintf, 
	(
	param0, 
	param1
	);
	ld.param.b32 	%r11, [retval0];
	} // callseq 1
	add.s32 	%r13, %r13, %r3;
	cvt.s64.s32 	%rd16, %r13;
	setp.gt.u64 	%p2, %rd7, %rd16;
	@%p2 bra 	$L__BB0_2;
$L__BB0_3:
	ret;

}


// ===== COMPILED SASS (sm_100) =====

	.target	sm_100

	.elftype	@"ET_EXEC"


//--------------------- .note.nv.tkinfo           --------------------------
	.section	.note.nv.tkinfo,"",@"SHT_NOTE"
	.sectionflags	@"SHF_NOTE_NV_TKINFO"
	.tkinfo
        /*0018*/ 	.word	0x00000002
        /*0030*/ 	.string	""
        /*0030*/ 	.string	"ptxas"
        /*0030*/ 	.string	"Cuda compilation tools, release 13.0, V13.0.88"
        /*0030*/ 	.string	"Build cuda_13.0.r13.0/compiler.36424714_0"
        /*0030*/ 	.string	"-arch sm_100 -m 64 "



//--------------------- .note.nv.cuinfo           --------------------------
	.section	.note.nv.cuinfo,"",@"SHT_NOTE"
	.sectionflags	@"SHF_NOTE_NV_CUINFO"
        /*0018*/ 	.short	0x0002
        /*001a*/ 	.short	0x0064
        /*001c*/ 	.short	0x0082
	.zero		2


//--------------------- .nv.info                  --------------------------
	.section	.nv.info,"",@"SHT_CUDA_INFO"
	.align	4


	//----- nvinfo : EIATTR_REGCOUNT
	.align		4
        /*0000*/ 	.byte	0x04, 0x2f
        /*0002*/ 	.short	(.L_3 - .L_2)
	.align		4
.L_2:
        /*0004*/ 	.word	index@(zfx_array_wrangle)
        /*0008*/ 	.word	0x00000019


	//----- nvinfo : EIATTR_FRAME_SIZE
	.align		4
.L_3:
        /*000c*/ 	.byte	0x04, 0x11
        /*000e*/ 	.short	(.L_5 - .L_4)
	.align		4
.L_4:
        /*0010*/ 	.word	index@(zfx_array_wrangle)
        /*0014*/ 	.word	0x00000008


	//----- nvinfo : EIATTR_MIN_STACK_SIZE
	.align		4
.L_5:
        /*0018*/ 	.byte	0x04, 0x12
        /*001a*/ 	.short	(.L_7 - .L_6)
	.align		4
.L_6:
        /*001c*/ 	.word	index@(zfx_array_wrangle)
        /*0020*/ 	.word	0x00000008
.L_7:


//--------------------- .nv.compat                --------------------------
	.section	.nv.compat,"",@"SHT_CUDA_COMPAT_INFO"
	.align	4
        /*0000*/ 	.byte	0x02, 0x09, 0x00, 0x00, 0x02, 0x02, 0x01, 0x00, 0x02, 0x05, 0x05, 0x00, 0x03, 0x07, 0x01, 0x01
        /*0010*/ 	.byte	0x02, 0x03, 0x00, 0x00, 0x02, 0x06, 0x01, 0x00, 0x04, 0x0b, 0x08, 0x00, 0x09, 0x00, 0x00, 0x00
        /*0020*/ 	.byte	0x00, 0x00, 0x00, 0x00


//--------------------- .nv.info.zfx_array_wrangle --------------------------
	.section	.nv.info.zfx_array_wrangle,"",@"SHT_CUDA_INFO"
	.sectionflags	@""
	.align	4


	//----- nvinfo : EIATTR_CUDA_API_VERSION
	.align		4
        /*0000*/ 	.byte	0x04, 0x37
        /*0002*/ 	.short	(.L_9 - .L_8)
.L_8:
        /*0004*/ 	.word	0x00000082


	//----- nvinfo : EIATTR_KPARAM_INFO
	.align		4
.L_9:
        /*0008*/ 	.byte	0x04, 0x17
        /*000a*/ 	.short	(.L_11 - .L_10)
.L_10:
        /*000c*/ 	.word	0x00000000
        /*0010*/ 	.short	0x0002
        /*0012*/ 	.short	0x0010
        /*0014*/ 	.byte	0x00, 0xf5, 0x21, 0x00


	//----- nvinfo : EIATTR_KPARAM_INFO
	.align		4
.L_11:
        /*0018*/ 	.byte	0x04, 0x17
        /*001a*/ 	.short	(.L_13 - .L_12)
.L_12:
        /*001c*/ 	.word	0x00000000
        /*0020*/ 	.short	0x0001
        /*0022*/ 	.short	0x0008
        /*0024*/ 	.byte	0x00, 0xf0, 0x21, 0x00


	//----- nvinfo : EIATTR_KPARAM_INFO
	.align		4
.L_13:
        /*0028*/ 	.byte	0x04, 0x17
        /*002a*/ 	.short	(.L_15 - .L_14)
.L_14:
        /*002c*/ 	.word	0x00000000
        /*0030*/ 	.short	0x0000
        /*0032*/ 	.short	0x0000
        /*0034*/ 	.byte	0x00, 0xf5, 0x21, 0x00


	//----- nvinfo : EIATTR_SPARSE_MMA_MASK
	.align		4
.L_15:
        /*0038*/ 	.byte	0x03, 0x50
        /*003a*/ 	.short	0x0000


	//----- nvinfo : EIATTR_MAXREG_COUNT
	.align		4
        /*003c*/ 	.byte	0x03, 0x1b
        /*003e*/ 	.short	0x00ff


	//----- nvinfo : EIATTR_EXTERNS
	.align		4
        /*0040*/ 	.byte	0x04, 0x0f
        /*0042*/ 	.short	(.L_17 - .L_16)


	//   ....[0]....
	.align		4
.L_16:
        /*0044*/ 	.word	index@(vprintf)


	//----- nvinfo : EIATTR_MERCURY_ISA_VERSION
	.align		4
.L_17:
        /*0048*/ 	.byte	0x03, 0x5f
        /*004a*/ 	.short	0x0101


	//----- nvinfo : EIATTR_VRC_CTA_INIT_COUNT
	.align		4
        /*004c*/ 	.byte	0x02, 0x4a
	.zero		1
	.zero		1


	//----- nvinfo : EIATTR_SYSCALL_OFFSETS
	.align		4
        /*0050*/ 	.byte	0x04, 0x46
        /*0052*/ 	.short	(.L_19 - .L_18)


	//   ....[0]....
.L_18:
        /*0054*/ 	.word	0x000001f0


	//   ....[1]....
        /*0058*/ 	.word	0x000002c0


	//----- nvinfo : EIATTR_EXIT_INSTR_OFFSETS
	.align		4
.L_19:
        /*005c*/ 	.byte	0x04, 0x1c
        /*005e*/ 	.short	(.L_21 - .L_20)


	//   ....[0]....
.L_20:
        /*0060*/ 	.word	0x000000e0


	//   ....[1]....
        /*0064*/ 	.word	0x00000330


	//----- nvinfo : EIATTR_CRS_STACK_SIZE
	.align		4
.L_21:
        /*0068*/ 	.byte	0x04, 0x1e
        /*006a*/ 	.short	(.L_23 - .L_22)
.L_22:
        /*006c*/ 	.word	0x00000000


	//----- nvinfo : EIATTR_CBANK_PARAM_SIZE
	.align		4
.L_23:
        /*0070*/ 	.byte	0x03, 0x19
        /*0072*/ 	.short	0x0018


	//----- nvinfo : EIATTR_PARAM_CBANK
	.align		4
        /*0074*/ 	.byte	0x04, 0x0a
        /*0076*/ 	.short	(.L_25 - .L_24)
	.align		4
.L_24:
        /*0078*/ 	.word	index@(.nv.constant0.zfx_array_wrangle)
        /*007c*/ 	.short	0x0380
        /*007e*/ 	.short	0x0018


	//----- nvinfo : EIATTR_SW_WAR
	.align		4
.L_25:
        /*0080*/ 	.byte	0x04, 0x36
        /*0082*/ 	.short	(.L_27 - .L_26)
.L_26:
        /*0084*/ 	.word	0x00000008
.L_27:


//--------------------- .nv.callgraph             --------------------------
	.section	.nv.callgraph,"",@"SHT_CUDA_CALLGRAPH"
	.align	4
	.sectionentsize	8
	.align		4
        /*0000*/ 	.word	0x00000000
	.align		4
        /*0004*/ 	.word	0xffffffff
	.align		4
        /*0008*/ 	.word	index@(zfx_array_wrangle)
	.align		4
        /*000c*/ 	.word	index@(vprintf)
	.align		4
        /*0010*/ 	.word	0x00000000
	.align		4
        /*0014*/ 	.word	0xfffffffe
	.align		4
        /*0018*/ 	.word	0x00000000
	.align		4
        /*001c*/ 	.word	0xfffffffd
	.align		4
        /*0020*/ 	.word	0x00000000
	.align		4
        /*0024*/ 	.word	0xfffffffc


//--------------------- .nv.constant4             --------------------------
	.section	.nv.constant4,"a",@progbits
	.align	8
	.align		8
.nv.constant4:
        /*0000*/ 	.dword	vprintf
	.align		8
        /*0008*/ 	.dword	$str
	.align		8
        /*0010*/ 	.dword	$str$1


//--------------------- .text.zfx_array_wrangle   --------------------------
	.section	.text.zfx_array_wrangle,"ax",@progbits
	.align	128
        .global         zfx_array_wrangle
        .type           zfx_array_wrangle,@function
        .size           zfx_array_wrangle,(.L_x_4 - zfx_array_wrangle)
        .other          zfx_array_wrangle,@"STO_CUDA_ENTRY STV_DEFAULT"
zfx_array_wrangle:
.text.zfx_array_wrangle:
[----:B------:R-:W0:Y:S01]  /*0000*/  LDC R1, c[0x0][0x37c] ;  /* 0x0000df00ff017b82 */ /* 0x000e220000000800 */
[----:B------:R-:W1:Y:S01]  /*0010*/  S2R R2, SR_CTAID.X ;  /* 0x0000000000027919 */ /* 0x000e620000002500 */
[----:B------:R-:W2:Y:S01]  /*0020*/  LDCU UR5, c[0x0][0x2fc] ;  /* 0x00005f80ff0577ac */ /* 0x000ea20008000800 */
[----:B0-----:R-:W-:Y:S01]  /*0030*/  VIADD R1, R1, 0xfffffff8 ;  /* 0xfffffff801017836 */ /* 0x001fe20000000000 */
[----:B------:R-:W1:Y:S01]  /*0040*/  S2R R3, SR_TID.X ;  /* 0x0000000000037919 */ /* 0x000e620000002100 */
[----:B------:R-:W1:Y:S01]  /*0050*/  LDCU UR38, c[0x0][0x360] ;  /* 0x00006c00ff2677ac */ /* 0x000e620008000800 */
[----:B------:R-:W0:Y:S01]  /*0060*/  LDCU.64 UR6, c[0x0][0x388] ;  /* 0x00007100ff0677ac */ /* 0x000e220008000a00 */
[----:B------:R-:W3:Y:S02]  /*0070*/  LDCU UR4, c[0x0][0x2f8] ;  /* 0x00005f00ff0477ac */ /* 0x000ee40008000800 */
[----:B---3--:R-:W-:Y:S01]  /*0080*/  IADD3 R17, P1, PT, R1, UR4, RZ ;  /* 0x0000000401117c10 */ /* 0x008fe2000ff3e0ff */
[----:B-1----:R-:W-:-:S04]  /*0090*/  IMAD R2, R2, UR38, R3 ;  /* 0x0000002602027c24 */ /* 0x002fc8000f8e0203 */
[----:B--2---:R-:W-:Y:S01]  /*00a0*/  IMAD.X R16, RZ, RZ, UR5, P1 ;  /* 0x00000005ff107e24 */ /* 0x004fe200088e06ff */
[----:B0-----:R-:W-:Y:S02]  /*00b0*/  ISETP.GE.U32.AND P0, PT, R2, UR6, PT ;  /* 0x0000000602007c0c */ /* 0x001fe4000bf06070 */
[----:B------:R-:W-:-:S04]  /*00c0*/  SHF.R.S32.HI R0, RZ, 0x1f, R2 ;  /* 0x0000001fff007819 */ /* 0x000fc80000011402 */
[----:B------:R-:W-:-:S13]  /*00d0*/  ISETP.GE.U32.AND.EX P0, PT, R0, UR7, PT, P0 ;  /* 0x0000000700007c0c */ /* 0x000fda000bf06100 */
[----:B------:R-:W-:Y:S05]  /*00e0*/  @P0 EXIT ;  /* 0x000000000000094d */ /* 0x000fea0003800000 */
[----:B------:R-:W0:Y:S01]  /*00f0*/  LDCU UR4, c[0x0][0x370] ;  /* 0x00006e00ff0477ac */ /* 0x000e220008000800 */
[----:B------:R-:W-:Y:S02]  /*0100*/  IMAD.MOV.U32 R22, RZ, RZ, R0 ;  /* 0x000000ffff167224 */ /* 0x000fe400078e0000 */
[----:B------:R-:W-:Y:S01]  /*0110*/  IMAD.MOV.U32 R19, RZ, RZ, R2 ;  /* 0x000000ffff137224 */ /* 0x000fe200078e0002 */
[----:B------:R-:W1:Y:S01]  /*0120*/  LDCU.64 UR36, c[0x0][0x358] ;  /* 0x00006b00ff2477ac */ /* 0x000e620008000a00 */
[----:B------:R-:W2:Y:S01]  /*0130*/  LDCU.64 UR42, c[0x0][0x388] ;  /* 0x00007100ff2a77ac */ /* 0x000ea20008000a00 */
[----:B------:R-:W3:Y:S01]  /*0140*/  LDCU.64 UR40, c[0x0][0x380] ;  /* 0x00007000ff2877ac */ /* 0x000ee20008000a00 */
[----:B0-----:R-:W-:-:S12]  /*0150*/  UIMAD UR38, UR38, UR4, URZ ;  /* 0x00000004262672a4 */ /* 0x001fd8000f8e02ff */
.L_x_2:
[----:B------:R-:W-:Y:S01]  /*0160*/  MOV R18, 0x0 ;  /* 0x0000000000127802 */ /* 0x000fe20000000f00 */
[----:B------:R0:W-:Y:S01]  /*0170*/  STL [R1], R2 ;  /* 0x0000000201007387 */ /* 0x0001e20000100800 */
[----:B------:R-:W4:Y:S01]  /*0180*/  LDCU.64 UR4, c[0x4][0x8] ;  /* 0x01000100ff0477ac */ /* 0x000f220008000a00 */
[----:B------:R-:W-:Y:S01]  /*0190*/  IMAD.MOV.U32 R6, RZ, RZ, R17 ;  /* 0x000000ffff067224 */ /* 0x000fe200078e0011 */
[----:B------:R0:W0:Y:S01]  /*01a0*/  LDC.64 R8, c[0x4][R18] ;  /* 0x0100000012087b82 */ /* 0x0000220000000a00 */
[----:B------:R-:W-:Y:S01]  /*01b0*/  IMAD.MOV.U32 R7, RZ, RZ, R16 ;  /* 0x000000ffff077224 */ /* 0x000fe200078e0010 */
[----:B----4-:R-:W-:Y:S01]  /*01c0*/  MOV R4, UR4 ;  /* 0x0000000400047c02 */ /* 0x010fe20008000f00 */
[----:B------:R-:W-:-:S07]  /*01d0*/  IMAD.U32 R5, RZ, RZ, UR5 ;  /* 0x00000005ff057e24 */ /* 0x000fce000f8e00ff */
[----:B------:R-:W-:-:S07]  /*01e0*/  LEPC R20, `(.L_x_0) ;  /* 0x000000001014794e */ /* 0x000fce0000000000 */
[----:B0123--:R-:W-:Y:S05]  /*01f0*/  CALL.ABS.NOINC R8 ;  /* 0x0000000008007343 */ /* 0x00ffea0003c00000 */
.L_x_0:
[C---:B------:R-:W-:Y:S01]  /*0200*/  LEA R10, P0, R19.reuse, UR40, 0x2 ;  /* 0x00000028130a7c11 */ /* 0x040fe2000f8010ff */
[----:B------:R-:W0:Y:S03]  /*0210*/  LDCU.64 UR4, c[0x4][0x10] ;  /* 0x01000200ff0477ac */ /* 0x000e260008000a00 */
[----:B------:R-:W-:-:S05]  /*0220*/  LEA.HI.X R11, R19, UR41, R22, 0x2, P0 ;  /* 0x00000029130b7c11 */ /* 0x000fca00080f1416 */
[----:B------:R-:W2:Y:S01]  /*0230*/  LDG.E R0, desc[UR36][R10.64] ;  /* 0x000000240a007981 */ /* 0x000ea2000c1e1900 */
[----:B------:R-:W1:Y:S01]  /*0240*/  LDC.64 R18, c[0x4][R18] ;  /* 0x0100000012127b82 */ /* 0x000e620000000a00 */
[----:B------:R-:W-:Y:S02]  /*0250*/  IMAD.MOV.U32 R6, RZ, RZ, R17 ;  /* 0x000000ffff067224 */ /* 0x000fe400078e0011 */
[----:B------:R-:W-:Y:S01]  /*0260*/  IMAD.MOV.U32 R7, RZ, RZ, R16 ;  /* 0x000000ffff077224 */ /* 0x000fe200078e0010 */
[----:B0-----:R-:W-:Y:S01]  /*0270*/  MOV R4, UR4 ;  /* 0x0000000400047c02 */ /* 0x001fe20008000f00 */
[----:B------:R-:W-:Y:S01]  /*0280*/  IMAD.U32 R5, RZ, RZ, UR5 ;  /* 0x00000005ff057e24 */ /* 0x000fe2000f8e00ff */
[----:B--2---:R-:W0:Y:S02]  /*0290*/  F2F.F64.F32 R8, R0 ;  /* 0x0000000000087310 */ /* 0x004e240000201800 */
[----:B01----:R0:W-:Y:S04]  /*02a0*/  STL.64 [R1], R8 ;  /* 0x0000000801007387 */ /* 0x0031e80000100a00 */
[----:B------:R-:W-:-:S07]  /*02b0*/  LEPC R20, `(.L_x_1) ;  /* 0x000000001014794e */ /* 0x000fce0000000000 */
[----:B0-----:R-:W-:Y:S05]  /*02c0*/  CALL.ABS.NOINC R18 ;  /* 0x0000000012007343 */ /* 0x001fea0003c00000 */
.L_x_1:
[----:B------:R-:W-:-:S04]  /*02d0*/  IADD3 R19, PT, PT, R2, UR38, RZ ;  /* 0x0000002602137c10 */ /* 0x000fc8000fffe0ff */
[----:B------:R-:W-:Y:S01]  /*02e0*/  ISETP.GE.U32.AND P0, PT, R19, UR42, PT ;  /* 0x0000002a13007c0c */ /* 0x000fe2000bf06070 */
[--C-:B------:R-:W-:Y:S01]  /*02f0*/  IMAD.MOV.U32 R2, RZ, RZ, R19.reuse ;  /* 0x000000ffff027224 */ /* 0x100fe200078e0013 */
[----:B------:R-:W-:-:S04]  /*0300*/  SHF.R.S32.HI R22, RZ, 0x1f, R19 ;  /* 0x0000001fff167819 */ /* 0x000fc80000011413 */
[----:B------:R-:W-:-:S13]  /*0310*/  ISETP.GE.U32.AND.EX P0, PT, R22, UR43, PT, P0 ;  /* 0x0000002b16007c0c */ /* 0x000fda000bf06100 */
[----:B------:R-:W-:Y:S05]  /*0320*/  @!P0 BRA `(.L_x_2) ;  /* 0xfffffffc008c8947 */ /* 0x000fea000383ffff */
[----:B------:R-:W-:Y:S05]  /*0330*/  EXIT ;  /* 0x000000000000794d */ /* 0x000fea0003800000 */
.L_x_3:
[----:B------:R-:W-:-:S00]  /*0340*/  BRA `(.L_x_3) ;  /* 0xfffffffc00fc7947 */ /* 0x000fc0000383ffff */
[----:B------:R-:W-:-:S00]  /*0350*/  NOP ;  /* 0x0000000000007918 */ /* 0x000fc00000000000 */
        /* <DEDUP_REMOVED lines=10> */
.L_x_4:


//--------------------- .nv.global.init           --------------------------
	.section	.nv.global.init,"aw",@progbits
.nv.global.init:
	.type		$str,@object
	.size		$str,($str$1 - $str)
$str:
        /*0000*/ 	.byte	0x25, 0x64, 0x0a, 0x00
	.type		$str$1,@object
	.size		$str$1,(.L_1 - $str$1)
$str$1:
        /*0004*/ 	.byte	0x25, 0x66, 0x0a, 0x00
.L_1:


//--------------------- .nv.shared.reserved.0     --------------------------
	.section	.nv.shared.reserved.0,"aw",@nobits
	.weak		__nv_reservedSMEM_offset_0_alias
	.size		__nv_reservedSMEM_offset_0_alias, 0, 64
	.other		__nv_reservedSMEM_offset_0_alias,@"STO_CUDA_RESERVED_SHARED STV_DEFAULT"
__nv_reservedSMEM_offset_0_alias:
	.zero		0
	.zero		64


//--------------------- .nv.constant0.zfx_array_wrangle --------------------------
	.section	.nv.constant0.zfx_array_wrangle,"a",@progbits
	.sectionflags	@""
	.align	4
.nv.constant0.zfx_array_wrangle:
	.zero		920


//--------------------- SYMBOLS --------------------------

	.type		.nv.reservedSmem.offset0,@object
	.size		.nv.reservedSmem.offset0,0x4
	.type		vprintf,@function
